//
// Generated by NVIDIA NVVM Compiler
//
// Compiler Build ID: CL-36424714
// Cuda compilation tools, release 13.0, V13.0.88
// Based on NVVM 20.0.0
//

.version 9.0
.target sm_100
.address_size 64

	// .globl	_Z16compute_diagonalPKcS0_PiPciiiii

.visible .entry _Z16compute_diagonalPKcS0_PiPciiiii(
	.param .u64 .ptr .align 1 _Z16compute_diagonalPKcS0_PiPciiiii_param_0,
	.param .u64 .ptr .align 1 _Z16compute_diagonalPKcS0_PiPciiiii_param_1,
	.param .u64 .ptr .align 1 _Z16compute_diagonalPKcS0_PiPciiiii_param_2,
	.param .u64 .ptr .align 1 _Z16compute_diagonalPKcS0_PiPciiiii_param_3,
	.param .u32 _Z16compute_diagonalPKcS0_PiPciiiii_param_4,
	.param .u32 _Z16compute_diagonalPKcS0_PiPciiiii_param_5,
	.param .u32 _Z16compute_diagonalPKcS0_PiPciiiii_param_6,
	.param .u32 _Z16compute_diagonalPKcS0_PiPciiiii_param_7,
	.param .u32 _Z16compute_diagonalPKcS0_PiPciiiii_param_8
)
{
	.reg .pred 	%p<8>;
	.reg .b16 	%rs<6>;
	.reg .b32 	%r<25>;
	.reg .b64 	%rd<28>;

	ld.param.u64 	%rd2, [_Z16compute_diagonalPKcS0_PiPciiiii_param_0];
	ld.param.u64 	%rd3, [_Z16compute_diagonalPKcS0_PiPciiiii_param_1];
	ld.param.u64 	%rd4, [_Z16compute_diagonalPKcS0_PiPciiiii_param_2];
	ld.param.u64 	%rd5, [_Z16compute_diagonalPKcS0_PiPciiiii_param_3];
	ld.param.u32 	%r6, [_Z16compute_diagonalPKcS0_PiPciiiii_param_5];
	ld.param.u32 	%r7, [_Z16compute_diagonalPKcS0_PiPciiiii_param_6];
	ld.param.u32 	%r8, [_Z16compute_diagonalPKcS0_PiPciiiii_param_7];
	ld.param.u32 	%r9, [_Z16compute_diagonalPKcS0_PiPciiiii_param_8];
	cvta.to.global.u64 	%rd1, %rd5;
	mov.u32 	%r10, %ctaid.x;
	mov.u32 	%r11, %ntid.x;
	mov.u32 	%r12, %tid.x;
	mad.lo.s32 	%r13, %r10, %r11, %r12;
	add.s32 	%r1, %r13, %r8;
	setp.gt.s32 	%p1, %r1, %r9;
	@%p1 bra 	$L__BB0_7;
	sub.s32 	%r2, %r7, %r1;
	setp.lt.s32 	%p2, %r2, 1;
	setp.gt.s32 	%p3, %r2, %r6;
	or.pred  	%p4, %p2, %p3;
	@%p4 bra 	$L__BB0_7;
	cvta.to.global.u64 	%rd6, %rd4;
	mad.lo.s32 	%r14, %r1, %r6, %r1;
	add.s32 	%r3, %r14, %r2;
	not.b32 	%r15, %r6;
	add.s32 	%r16, %r2, -1;
	add.s32 	%r17, %r3, %r15;
	mul.wide.s32 	%rd7, %r17, 4;
	add.s64 	%rd8, %rd6, %rd7;
	ld.global.u32 	%r18, [%rd8+-4];
	cvt.s64.s32 	%rd9, %r1;
	cvta.to.global.u64 	%rd10, %rd2;
	add.s64 	%rd11, %rd10, %rd9;
	ld.global.u8 	%rs1, [%rd11+-1];
	cvt.u64.u32 	%rd12, %r16;
	cvta.to.global.u64 	%rd13, %rd3;
	add.s64 	%rd14, %rd13, %rd12;
	ld.global.u8 	%rs2, [%rd14];
	setp.eq.s16 	%p5, %rs1, %rs2;
	selp.b32 	%r19, 1, -1, %p5;
	add.s32 	%r20, %r19, %r18;
	ld.global.u32 	%r21, [%rd8];
	add.s32 	%r4, %r21, -1;
	cvt.s64.s32 	%rd15, %r14;
	cvt.u64.u32 	%rd16, %r2;
	add.s64 	%rd17, %rd16, %rd15;
	shl.b64 	%rd18, %rd17, 2;
	add.s64 	%rd19, %rd6, %rd18;
	ld.global.u32 	%r22, [%rd19+-4];
	add.s32 	%r23, %r22, -1;
	max.s32 	%r24, %r4, %r23;
	max.s32 	%r5, %r20, %r24;
	mul.wide.s32 	%rd20, %r3, 4;
	add.s64 	%rd21, %rd6, %rd20;
	st.global.u32 	[%rd21], %r5;
	setp.lt.s32 	%p6, %r20, %r24;
	@%p6 bra 	$L__BB0_4;
	cvt.s64.s32 	%rd22, %r3;
	add.s64 	%rd23, %rd1, %rd22;
	mov.b16 	%rs3, 68;
	st.global.u8 	[%rd23], %rs3;
	bra.uni 	$L__BB0_7;
$L__BB0_4:
	setp.ne.s32 	%p7, %r5, %r4;
	@%p7 bra 	$L__BB0_6;
	cvt.s64.s32 	%rd26, %r3;
	add.s64 	%rd27, %rd1, %rd26;
	mov.b16 	%rs5, 85;
	st.global.u8 	[%rd27], %rs5;
	bra.uni 	$L__BB0_7;
$L__BB0_6:
	cvt.s64.s32 	%rd24, %r3;
	add.s64 	%rd25, %rd1, %rd24;
	mov.b16 	%rs4, 76;
	st.global.u8 	[%rd25], %rs4;
$L__BB0_7:
	ret;

}


// ===== COMPILED SASS (sm_100) =====

	.target	sm_100

	.elftype	@"ET_EXEC"


//--------------------- .note.nv.tkinfo           --------------------------
	.section	.note.nv.tkinfo,"",@"SHT_NOTE"
	.sectionflags	@"SHF_NOTE_NV_TKINFO"
	.tkinfo
        /*0018*/ 	.word	0x00000002
        /*0030*/ 	.string	""
        /*0030*/ 	.string	"ptxas"
        /*0030*/ 	.string	"Cuda compilation tools, release 13.0, V13.0.88"
        /*0030*/ 	.string	"Build cuda_13.0.r13.0/compiler.36424714_0"
        /*0030*/ 	.string	"-arch sm_100 -m 64 "



//--------------------- .note.nv.cuinfo           --------------------------
	.section	.note.nv.cuinfo,"",@"SHT_NOTE"
	.sectionflags	@"SHF_NOTE_NV_CUINFO"
        /*0018*/ 	.short	0x0002
        /*001a*/ 	.short	0x0064
        /*001c*/ 	.short	0x0082
	.zero		2


//--------------------- .nv.info                  --------------------------
	.section	.nv.info,"",@"SHT_CUDA_INFO"
	.align	4


	//----- nvinfo : EIATTR_REGCOUNT
	.align		4
        /*0000*/ 	.byte	0x04, 0x2f
        /*0002*/ 	.short	(.L_1 - .L_0)
	.align		4
.L_0:
        /*0004*/ 	.word	index@(_Z16compute_diagonalPKcS0_PiPciiiii)
        /*0008*/ 	.word	0x00000012


	//----- nvinfo : EIATTR_FRAME_SIZE
	.align		4
.L_1:
        /*000c*/ 	.byte	0x04, 0x11
        /*000e*/ 	.short	(.L_3 - .L_2)
	.align		4
.L_2:
        /*0010*/ 	.word	index@(_Z16compute_diagonalPKcS0_PiPciiiii)
        /*0014*/ 	.word	0x00000000


	//----- nvinfo : EIATTR_MIN_STACK_SIZE
	.align		4
.L_3:
        /*0018*/ 	.byte	0x04, 0x12
        /*001a*/ 	.short	(.L_5 - .L_4)
	.align		4
.L_4:
        /*001c*/ 	.word	index@(_Z16compute_diagonalPKcS0_PiPciiiii)
        /*0020*/ 	.word	0x00000000
.L_5:


//--------------------- .nv.compat                --------------------------
	.section	.nv.compat,"",@"SHT_CUDA_COMPAT_INFO"
	.align	4
        /*0000*/ 	.byte	0x02, 0x09, 0x00, 0x00, 0x02, 0x02, 0x01, 0x00, 0x02, 0x05, 0x05, 0x00, 0x03, 0x07, 0x01, 0x01
        /*0010*/ 	.byte	0x02, 0x03, 0x00, 0x00, 0x02, 0x06, 0x01, 0x00, 0x04, 0x0b, 0x08, 0x00, 0x09, 0x00, 0x00, 0x00
        /*0020*/ 	.byte	0x00, 0x00, 0x00, 0x00


//--------------------- .nv.info._Z16compute_diagonalPKcS0_PiPciiiii --------------------------
	.section	.nv.info._Z16compute_diagonalPKcS0_PiPciiiii,"",@"SHT_CUDA_INFO"
	.sectionflags	@""
	.align	4


	//----- nvinfo : EIATTR_CUDA_API_VERSION
	.align		4
        /*0000*/ 	.byte	0x04, 0x37
        /*0002*/ 	.short	(.L_7 - .L_6)
.L_6:
        /*0004*/ 	.word	0x00000082


	//----- nvinfo : EIATTR_KPARAM_INFO
	.align		4
.L_7:
        /*0008*/ 	.byte	0x04, 0x17
        /*000a*/ 	.short	(.L_9 - .L_8)
.L_8:
        /*000c*/ 	.word	0x00000000
        /*0010*/ 	.short	0x0008
        /*0012*/ 	.short	0x0030
        /*0014*/ 	.byte	0x00, 0xf0, 0x11, 0x00


	//----- nvinfo : EIATTR_KPARAM_INFO
	.align		4
.L_9:
        /*0018*/ 	.byte	0x04, 0x17
        /*001a*/ 	.short	(.L_11 - .L_10)
.L_10:
        /*001c*/ 	.word	0x00000000
        /*0020*/ 	.short	0x0007
        /*0022*/ 	.short	0x002c
        /*0024*/ 	.byte	0x00, 0xf0, 0x11, 0x00


	//----- nvinfo : EIATTR_KPARAM_INFO
	.align		4
.L_11:
        /*0028*/ 	.byte	0x04, 0x17
        /*002a*/ 	.short	(.L_13 - .L_12)
.L_12:
        /*002c*/ 	.word	0x00000000
        /*0030*/ 	.short	0x0006
        /*0032*/ 	.short	0x0028
        /*0034*/ 	.byte	0x00, 0xf0, 0x11, 0x00


	//----- nvinfo : EIATTR_KPARAM_INFO
	.align		4
.L_13:
        /*0038*/ 	.byte	0x04, 0x17
        /*003a*/ 	.short	(.L_15 - .L_14)
.L_14:
        /*003c*/ 	.word	0x00000000
        /*0040*/ 	.short	0x0005
        /*0042*/ 	.short	0x0024
        /*0044*/ 	.byte	0x00, 0xf0, 0x11, 0x00


	//----- nvinfo : EIATTR_KPARAM_INFO
	.align		4
.L_15:
        /*0048*/ 	.byte	0x04, 0x17
        /*004a*/ 	.short	(.L_17 - .L_16)
.L_16:
        /*004c*/ 	.word	0x00000000
        /*0050*/ 	.short	0x0004
        /*0052*/ 	.short	0x0020
        /*0054*/ 	.byte	0x00, 0xf0, 0x11, 0x00


	//----- nvinfo : EIATTR_KPARAM_INFO
	.align		4
.L_17:
        /*0058*/ 	.byte	0x04, 0x17
        /*005a*/ 	.short	(.L_19 - .L_18)
.L_18:
        /*005c*/ 	.word	0x00000000
        /*0060*/ 	.short	0x0003
        /*0062*/ 	.short	0x0018
        /*0064*/ 	.byte	0x00, 0xf5, 0x21, 0x00


	//----- nvinfo : EIATTR_KPARAM_INFO
	.align		4
.L_19:
        /*0068*/ 	.byte	0x04, 0x17
        /*006a*/ 	.short	(.L_21 - .L_20)
.L_20:
        /*006c*/ 	.word	0x00000000
        /*0070*/ 	.short	0x0002
        /*0072*/ 	.short	0x0010
        /*0074*/ 	.byte	0x00, 0xf5, 0x21, 0x00


	//----- nvinfo : EIATTR_KPARAM_INFO
	.align		4
.L_21:
        /*0078*/ 	.byte	0x04, 0x17
        /*007a*/ 	.short	(.L_23 - .L_22)
.L_22:
        /*007c*/ 	.word	0x00000000
        /*0080*/ 	.short	0x0001
        /*0082*/ 	.short	0x0008
        /*0084*/ 	.byte	0x00, 0xf5, 0x21, 0x00


	//----- nvinfo : EIATTR_KPARAM_INFO
	.align		4
.L_23:
        /*0088*/ 	.byte	0x04, 0x17
        /*008a*/ 	.short	(.L_25 - .L_24)
.L_24:
        /*008c*/ 	.word	0x00000000
        /*0090*/ 	.short	0x0000
        /*0092*/ 	.short	0x0000
        /*0094*/ 	.byte	0x00, 0xf5, 0x21, 0x00


	//----- nvinfo : EIATTR_SPARSE_MMA_MASK
	.align		4
.L_25:
        /*0098*/ 	.byte	0x03, 0x50
        /*009a*/ 	.short	0x0000


	//----- nvinfo : EIATTR_MAXREG_COUNT
	.align		4
        /*009c*/ 	.byte	0x03, 0x1b
        /*009e*/ 	.short	0x00ff


	//----- nvinfo : EIATTR_MERCURY_ISA_VERSION
	.align		4
        /*00a0*/ 	.byte	0x03, 0x5f
        /*00a2*/ 	.short	0x0101


	//----- nvinfo : EIATTR_VRC_CTA_INIT_COUNT
	.align		4
        /*00a4*/ 	.byte	0x02, 0x4a
	.zero		1
	.zero		1


	//----- nvinfo : EIATTR_EXIT_INSTR_OFFSETS
	.align		4
        /*00a8*/ 	.byte	0x04, 0x1c
        /*00aa*/ 	.short	(.L_27 - .L_26)


	//   ....[0]....
.L_26:
        /*00ac*/ 	.word	0x00000090


	//   ....[1]....
        /*00b0*/ 	.word	0x000000f0


	//   ....[2]....
        /*00b4*/ 	.word	0x00000360


	//   ....[3]....
        /*00b8*/ 	.word	0x000003d0


	//   ....[4]....
        /*00bc*/ 	.word	0x00000430


	//----- nvinfo : EIATTR_CBANK_PARAM_SIZE
	.align		4
.L_27:
        /*00c0*/ 	.byte	0x03, 0x19
        /*00c2*/ 	.short	0x0034


	//----- nvinfo : EIATTR_PARAM_CBANK
	.align		4
        /*00c4*/ 	.byte	0x04, 0x0a
        /*00c6*/ 	.short	(.L_29 - .L_28)
	.align		4
.L_28:
        /*00c8*/ 	.word	index@(.nv.constant0._Z16compute_diagonalPKcS0_PiPciiiii)
        /*00cc*/ 	.short	0x0380
        /*00ce*/ 	.short	0x0034


	//----- nvinfo : EIATTR_SW_WAR
	.align		4
.L_29:
        /*00d0*/ 	.byte	0x04, 0x36
        /*00d2*/ 	.short	(.L_31 - .L_30)
.L_30:
        /*00d4*/ 	.word	0x00000008
.L_31:


//--------------------- .nv.callgraph             --------------------------
	.section	.nv.callgraph,"",@"SHT_CUDA_CALLGRAPH"
	.align	4
	.sectionentsize	8
	.align		4
        /*0000*/ 	.word	0x00000000
	.align		4
        /*0004*/ 	.word	0xffffffff
	.align		4
        /*0008*/ 	.word	0x00000000
	.align		4
        /*000c*/ 	.word	0xfffffffe
	.align		4
        /*0010*/ 	.word	0x00000000
	.align		4
        /*0014*/ 	.word	0xfffffffd
	.align		4
        /*0018*/ 	.word	0x00000000
	.align		4
        /*001c*/ 	.word	0xfffffffc


//--------------------- .text._Z16compute_diagonalPKcS0_PiPciiiii --------------------------
	.section	.text._Z16compute_diagonalPKcS0_PiPciiiii,"ax",@progbits
	.align	128
        .global         _Z16compute_diagonalPKcS0_PiPciiiii
        .type           _Z16compute_diagonalPKcS0_PiPciiiii,@function
        .size           _Z16compute_diagonalPKcS0_PiPciiiii,(.L_x_1 - _Z16compute_diagonalPKcS0_PiPciiiii)
        .other          _Z16compute_diagonalPKcS0_PiPciiiii,@"STO_CUDA_ENTRY STV_DEFAULT"
_Z16compute_diagonalPKcS0_PiPciiiii:
.text._Z16compute_diagonalPKcS0_PiPciiiii:
[----:B------:R-:W-:Y:S01]  /*0000*/  LDC R1, c[0x0][0x37c] ;  /* 0x0000df00ff017b82 */ /* 0x000fe20000000800 */
[----:B------:R-:W0:Y:S07]  /*0010*/  S2R R3, SR_TID.X ;  /* 0x0000000000037919 */ /* 0x000e2e0000002100 */
[----:B------:R-:W0:Y:S01]  /*0020*/  S2UR UR4, SR_CTAID.X ;  /* 0x00000000000479c3 */ /* 0x000e220000002500 */
[----:B------:R-:W1:Y:S01]  /*0030*/  LDCU UR5, c[0x0][0x3ac] ;  /* 0x00007580ff0577ac */ /* 0x000e620008000800 */
[----:B------:R-:W2:Y:S06]  /*0040*/  LDCU UR6, c[0x0][0x3b0] ;  /* 0x00007600ff0677ac */ /* 0x000eac0008000800 */
[----:B------:R-:W0:Y:S02]  /*0050*/  LDC R0, c[0x0][0x360] ;  /* 0x0000d800ff007b82 */ /* 0x000e240000000800 */
[----:B0-----:R-:W-:-:S04]  /*0060*/  IMAD R0, R0, UR4, R3 ;  /* 0x0000000400007c24 */ /* 0x001fc8000f8e0203 */
[----:B-1----:R-:W-:-:S05]  /*0070*/  VIADD R0, R0, UR5 ;  /* 0x0000000500007c36 */ /* 0x002fca0008000000 */
[----:B--2---:R-:W-:-:S13]  /*0080*/  ISETP.GT.AND P0, PT, R0, UR6, PT ;  /* 0x0000000600007c0c */ /* 0x004fda000bf04270 */
[----:B------:R-:W-:Y:S05]  /*0090*/  @P0 EXIT ;  /* 0x000000000000094d */ /* 0x000fea0003800000 */
[----:B------:R-:W0:Y:S01]  /*00a0*/  LDCU UR4, c[0x0][0x3a8] ;  /* 0x00007500ff0477ac */ /* 0x000e220008000800 */
[----:B------:R-:W1:Y:S01]  /*00b0*/  LDCU UR5, c[0x0][0x3a4] ;  /* 0x00007480ff0577ac */ /* 0x000e620008000800 */
[----:B0-----:R-:W-:-:S04]  /*00c0*/  IADD3 R4, PT, PT, -R0, UR4, RZ ;  /* 0x0000000400047c10 */ /* 0x001fc8000fffe1ff */
[----:B-1----:R-:W-:-:S04]  /*00d0*/  ISETP.GT.AND P0, PT, R4, UR5, PT ;  /* 0x0000000504007c0c */ /* 0x002fc8000bf04270 */
[----:B------:R-:W-:-:S13]  /*00e0*/  ISETP.LT.OR P0, PT, R4, 0x1, P0 ;  /* 0x000000010400780c */ /* 0x000fda0000701670 */
[----:B------:R-:W-:Y:S05]  /*00f0*/  @P0 EXIT ;  /* 0x000000000000094d */ /* 0x000fea0003800000 */
[----:B------:R-:W0:Y:S01]  /*0100*/  LDCU.128 UR8, c[0x0][0x380] ;  /* 0x00007000ff0877ac */ /* 0x000e220008000c00 */
[----:B------:R-:W1:Y:S01]  /*0110*/  LDC.64 R2, c[0x0][0x390] ;  /* 0x0000e400ff027b82 */ /* 0x000e620000000a00 */
[----:B------:R-:W-:Y:S01]  /*0120*/  VIADD R10, R4, 0xffffffff ;  /* 0xffffffff040a7836 */ /* 0x000fe20000000000 */
[----:B------:R-:W2:Y:S01]  /*0130*/  LDCU.64 UR6, c[0x0][0x358] ;  /* 0x00006b00ff0677ac */ /* 0x000ea20008000a00 */
[----:B------:R-:W-:Y:S01]  /*0140*/  IMAD R7, R0, UR5, R0 ;  /* 0x0000000500077c24 */ /* 0x000fe2000f8e0200 */
[----:B------:R-:W3:Y:S03]  /*0150*/  LDCU.64 UR12, c[0x0][0x390] ;  /* 0x00007200ff0c77ac */ /* 0x000ee60008000a00 */
[----:B------:R-:W-:Y:S01]  /*0160*/  IMAD.IADD R5, R4, 0x1, R7 ;  /* 0x0000000104057824 */ /* 0x000fe200078e0207 */
[----:B------:R-:W-:Y:S01]  /*0170*/  ULOP3.LUT UR4, URZ, UR5, URZ, 0x33, !UPT ;  /* 0x00000005ff047292 */ /* 0x000fe2000f8e33ff */
[----:B0-----:R-:W-:-:S02]  /*0180*/  IADD3 R10, P1, PT, R10, UR10, RZ ;  /* 0x0000000a0a0a7c10 */ /* 0x001fc4000ff3e0ff */
[----:B------:R-:W-:-:S03]  /*0190*/  IADD3 R8, P0, PT, R0, UR8, RZ ;  /* 0x0000000800087c10 */ /* 0x000fc6000ff1e0ff */
[----:B------:R-:W-:Y:S01]  /*01a0*/  IMAD.X R11, RZ, RZ, UR11, P1 ;  /* 0x0000000bff0b7e24 */ /* 0x000fe200088e06ff */
[----:B------:R-:W-:Y:S01]  /*01b0*/  LEA.HI.X.SX32 R9, R0, UR9, 0x1, P0 ;  /* 0x0000000900097c11 */ /* 0x000fe200080f0eff */
[----:B------:R-:W-:Y:S01]  /*01c0*/  VIADD R13, R5, UR4 ;  /* 0x00000004050d7c36 */ /* 0x000fe20008000000 */
[----:B------:R-:W-:-:S03]  /*01d0*/  IADD3 R4, P0, PT, R4, R7, RZ ;  /* 0x0000000704047210 */ /* 0x000fc60007f1e0ff */
[----:B--2---:R-:W2:Y:S01]  /*01e0*/  LDG.E.U8 R8, desc[UR6][R8.64+-0x1] ;  /* 0xffffff0608087981 */ /* 0x004ea2000c1e1100 */
[----:B------:R-:W-:-:S03]  /*01f0*/  LEA.HI.X.SX32 R15, R7, RZ, 0x1, P0 ;  /* 0x000000ff070f7211 */ /* 0x000fc600000f0eff */
[----:B------:R0:W2:Y:S01]  /*0200*/  LDG.E.U8 R11, desc[UR6][R10.64] ;  /* 0x000000060a0b7981 */ /* 0x0000a2000c1e1100 */
[----:B---3--:R-:W-:Y:S01]  /*0210*/  LEA R12, P0, R4, UR12, 0x2 ;  /* 0x0000000c040c7c11 */ /* 0x008fe2000f8010ff */
[----:B-1----:R-:W-:-:S03]  /*0220*/  IMAD.WIDE R6, R13, 0x4, R2 ;  /* 0x000000040d067825 */ /* 0x002fc600078e0202 */
[----:B------:R-:W-:Y:S02]  /*0230*/  LEA.HI.X R13, R4, UR13, R15, 0x2, P0 ;  /* 0x0000000d040d7c11 */ /* 0x000fe400080f140f */
[----:B------:R-:W3:Y:S04]  /*0240*/  LDG.E R4, desc[UR6][R6.64] ;  /* 0x0000000606047981 */ /* 0x000ee8000c1e1900 */
[----:B------:R-:W4:Y:S04]  /*0250*/  LDG.E R0, desc[UR6][R6.64+-0x4] ;  /* 0xfffffc0606007981 */ /* 0x000f28000c1e1900 */
[----:B------:R-:W5:Y:S01]  /*0260*/  LDG.E R13, desc[UR6][R12.64+-0x4] ;  /* 0xfffffc060c0d7981 */ /* 0x000f62000c1e1900 */
[----:B0-----:R-:W-:-:S02]  /*0270*/  IMAD.MOV.U32 R10, RZ, RZ, 0x44 ;  /* 0x00000044ff0a7424 */ /* 0x001fc400078e00ff */
[----:B------:R-:W-:Y:S01]  /*0280*/  IMAD.WIDE R2, R5, 0x4, R2 ;  /* 0x0000000405027825 */ /* 0x000fe200078e0202 */
[----:B--2---:R-:W-:-:S03]  /*0290*/  ISETP.NE.AND P0, PT, R8, R11, PT ;  /* 0x0000000b0800720c */ /* 0x004fc60003f05270 */
[----:B---3--:R-:W-:Y:S02]  /*02a0*/  VIADD R4, R4, 0xffffffff ;  /* 0xffffffff04047836 */ /* 0x008fe40000000000 */
[----:B----4-:R-:W-:-:S08]  /*02b0*/  VIADD R15, R0, 0x1 ;  /* 0x00000001000f7836 */ /* 0x010fd00000000000 */
[----:B------:R-:W-:Y:S01]  /*02c0*/  @P0 VIADD R15, R0, 0xffffffff ;  /* 0xffffffff000f0836 */ /* 0x000fe20000000000 */
[----:B-----5:R-:W-:-:S04]  /*02d0*/  VIADDMNMX R0, R13, 0xffffffff, R4, !PT ;  /* 0xffffffff0d007846 */ /* 0x020fc80007800104 */
[----:B------:R-:W-:-:S13]  /*02e0*/  ISETP.GE.AND P0, PT, R15, R0, PT ;  /* 0x000000000f00720c */ /* 0x000fda0003f06270 */
[----:B------:R-:W0:Y:S01]  /*02f0*/  @P0 LDC.64 R8, c[0x0][0x398] ;  /* 0x0000e600ff080b82 */ /* 0x000e220000000a00 */
[----:B------:R-:W-:Y:S02]  /*0300*/  VIMNMX R15, PT, PT, R0, R15, !PT ;  /* 0x0000000f000f7248 */ /* 0x000fe40007fe0100 */
[----:B------:R-:W-:-:S03]  /*0310*/  @P0 PRMT R0, R10, 0x7610, R0 ;  /* 0x000076100a000816 */ /* 0x000fc60000000000 */
[----:B------:R1:W-:Y:S01]  /*0320*/  STG.E desc[UR6][R2.64], R15 ;  /* 0x0000000f02007986 */ /* 0x0003e2000c101906 */
[----:B0-----:R-:W-:-:S04]  /*0330*/  @P0 IADD3 R8, P1, PT, R5, R8, RZ ;  /* 0x0000000805080210 */ /* 0x001fc80007f3e0ff */
[----:B------:R-:W-:-:S05]  /*0340*/  @P0 LEA.HI.X.SX32 R9, R5, R9, 0x1, P1 ;  /* 0x0000000905090211 */ /* 0x000fca00008f0eff */
[----:B------:R1:W-:Y:S01]  /*0350*/  @P0 STG.E.U8 desc[UR6][R8.64], R0 ;  /* 0x0000000008000986 */ /* 0x0003e2000c101106 */
[----:B------:R-:W-:Y:S05]  /*0360*/  @P0 EXIT ;  /* 0x000000000000094d */ /* 0x000fea0003800000 */
[----:B------:R-:W-:Y:S01]  /*0370*/  ISETP.NE.AND P0, PT, R15, R4, PT ;  /* 0x000000040f00720c */ /* 0x000fe20003f05270 */
[----:B-1----:R-:W-:-:S12]  /*0380*/  IMAD.MOV.U32 R0, RZ, RZ, 0x55 ;  /* 0x00000055ff007424 */ /* 0x002fd800078e00ff */
[----:B------:R-:W0:Y:S02]  /*0390*/  @!P0 LDC.64 R2, c[0x0][0x398] ;  /* 0x0000e600ff028b82 */ /* 0x000e240000000a00 */
[----:B0-----:R-:W-:-:S04]  /*03a0*/  @!P0 IADD3 R2, P1, PT, R5, R2, RZ ;  /* 0x0000000205028210 */ /* 0x001fc80007f3e0ff */
[----:B------:R-:W-:-:S05]  /*03b0*/  @!P0 LEA.HI.X.SX32 R3, R5, R3, 0x1, P1 ;  /* 0x0000000305038211 */ /* 0x000fca00008f0eff */
[----:B------:R0:W-:Y:S01]  /*03c0*/  @!P0 STG.E.U8 desc[UR6][R2.64], R0 ;  /* 0x0000000002008986 */ /* 0x0001e2000c101106 */
[----:B------:R-:W-:Y:S05]  /*03d0*/  @!P0 EXIT ;  /* 0x000000000000894d */ /* 0x000fea0003800000 */
[----:B------:R-:W1:Y:S01]  /*03e0*/  LDCU.64 UR4, c[0x0][0x398] ;  /* 0x00007300ff0477ac */ /* 0x000e620008000a00 */
[----:B0-----:R-:W-:Y:S01]  /*03f0*/  IMAD.MOV.U32 R0, RZ, RZ, 0x4c ;  /* 0x0000004cff007424 */ /* 0x001fe200078e00ff */
[----:B-1----:R-:W-:-:S04]  /*0400*/  IADD3 R2, P0, PT, R5, UR4, RZ ;  /* 0x0000000405027c10 */ /* 0x002fc8000ff1e0ff */
[----:B------:R-:W-:-:S05]  /*0410*/  LEA.HI.X.SX32 R3, R5, UR5, 0x1, P0 ;  /* 0x0000000505037c11 */ /* 0x000fca00080f0eff */
[----:B------:R-:W-:Y:S01]  /*0420*/  STG.E.U8 desc[UR6][R2.64], R0 ;  /* 0x0000000002007986 */ /* 0x000fe2000c101106 */
[----:B------:R-:W-:Y:S05]  /*0430*/  EXIT ;  /* 0x000000000000794d */ /* 0x000fea0003800000 */
.L_x_0:
[----:B------:R-:W-:-:S00]  /*0440*/  BRA `(.L_x_0) ;  /* 0xfffffffc00fc7947 */ /* 0x000fc0000383ffff */
[----:B------:R-:W-:-:S00]  /*0450*/  NOP ;  /* 0x0000000000007918 */ /* 0x000fc00000000000 */
        /* <DEDUP_REMOVED lines=10> */
.L_x_1:


//--------------------- .nv.shared.reserved.0     --------------------------
	.section	.nv.shared.reserved.0,"aw",@nobits
	.weak		__nv_reservedSMEM_offset_0_alias
	.size		__nv_reservedSMEM_offset_0_alias, 0, 64
	.other		__nv_reservedSMEM_offset_0_alias,@"STO_CUDA_RESERVED_SHARED STV_DEFAULT"
__nv_reservedSMEM_offset_0_alias:
	.zero		0
	.zero		64


//--------------------- .nv.constant0._Z16compute_diagonalPKcS0_PiPciiiii --------------------------
	.section	.nv.constant0._Z16compute_diagonalPKcS0_PiPciiiii,"a",@progbits
	.sectionflags	@""
	.align	4
.nv.constant0._Z16compute_diagonalPKcS0_PiPciiiii:
	.zero		948


//--------------------- SYMBOLS --------------------------

	.type		.nv.reservedSmem.offset0,@object
	.size		.nv.reservedSmem.offset0,0x4
